//
// Generated by NVIDIA NVVM Compiler
//
// Compiler Build ID: CL-36424714
// Cuda compilation tools, release 13.0, V13.0.88
// Based on NVVM 20.0.0
//

.version 9.0
.target sm_100
.address_size 64

	// .globl	_Z6squarePfS_
.global .align 4 .b8 __cudart_i2opi_f[24] = {65, 144, 67, 60, 153, 149, 98, 219, 192, 221, 52, 245, 209, 87, 39, 252, 41, 21, 68, 78, 110, 131, 249, 162};

.visible .entry _Z6squarePfS_(
	.param .u64 .ptr .align 1 _Z6squarePfS__param_0,
	.param .u64 .ptr .align 1 _Z6squarePfS__param_1
)
{
	.reg .pred 	%p<2>;
	.reg .b32 	%r<9>;
	.reg .b32 	%f<68>;
	.reg .b64 	%rd<9>;

	ld.param.u64 	%rd2, [_Z6squarePfS__param_0];
	ld.param.u64 	%rd1, [_Z6squarePfS__param_1];
	cvta.to.global.u64 	%rd3, %rd2;
	mov.u32 	%r5, %tid.x;
	mov.u32 	%r6, %ctaid.x;
	mov.u32 	%r7, %ntid.x;
	mad.lo.s32 	%r1, %r6, %r7, %r5;
	mul.wide.s32 	%rd4, %r1, 4;
	add.s64 	%rd5, %rd3, %rd4;
	ld.global.f32 	%f67, [%rd5];
	mov.b32 	%r8, 0;
$L__BB0_1:
	mul.f32 	%f4, %f67, %f67;
	mul.f32 	%f5, %f4, %f4;
	mul.f32 	%f6, %f5, %f5;
	mul.f32 	%f7, %f6, %f6;
	mul.f32 	%f8, %f7, %f7;
	mul.f32 	%f9, %f8, %f8;
	mul.f32 	%f10, %f9, %f9;
	mul.f32 	%f11, %f10, %f10;
	mul.f32 	%f12, %f11, %f11;
	mul.f32 	%f13, %f12, %f12;
	mul.f32 	%f14, %f13, %f13;
	mul.f32 	%f15, %f14, %f14;
	mul.f32 	%f16, %f15, %f15;
	mul.f32 	%f17, %f16, %f16;
	mul.f32 	%f18, %f17, %f17;
	mul.f32 	%f19, %f18, %f18;
	mul.f32 	%f20, %f19, %f19;
	mul.f32 	%f21, %f20, %f20;
	mul.f32 	%f22, %f21, %f21;
	mul.f32 	%f23, %f22, %f22;
	mul.f32 	%f24, %f23, %f23;
	mul.f32 	%f25, %f24, %f24;
	mul.f32 	%f26, %f25, %f25;
	mul.f32 	%f27, %f26, %f26;
	mul.f32 	%f28, %f27, %f27;
	mul.f32 	%f29, %f28, %f28;
	mul.f32 	%f30, %f29, %f29;
	mul.f32 	%f31, %f30, %f30;
	mul.f32 	%f32, %f31, %f31;
	mul.f32 	%f33, %f32, %f32;
	mul.f32 	%f34, %f33, %f33;
	mul.f32 	%f35, %f34, %f34;
	mul.f32 	%f36, %f35, %f35;
	mul.f32 	%f37, %f36, %f36;
	mul.f32 	%f38, %f37, %f37;
	mul.f32 	%f39, %f38, %f38;
	mul.f32 	%f40, %f39, %f39;
	mul.f32 	%f41, %f40, %f40;
	mul.f32 	%f42, %f41, %f41;
	mul.f32 	%f43, %f42, %f42;
	mul.f32 	%f44, %f43, %f43;
	mul.f32 	%f45, %f44, %f44;
	mul.f32 	%f46, %f45, %f45;
	mul.f32 	%f47, %f46, %f46;
	mul.f32 	%f48, %f47, %f47;
	mul.f32 	%f49, %f48, %f48;
	mul.f32 	%f50, %f49, %f49;
	mul.f32 	%f51, %f50, %f50;
	mul.f32 	%f52, %f51, %f51;
	mul.f32 	%f53, %f52, %f52;
	mul.f32 	%f54, %f53, %f53;
	mul.f32 	%f55, %f54, %f54;
	mul.f32 	%f56, %f55, %f55;
	mul.f32 	%f57, %f56, %f56;
	mul.f32 	%f58, %f57, %f57;
	mul.f32 	%f59, %f58, %f58;
	mul.f32 	%f60, %f59, %f59;
	mul.f32 	%f61, %f60, %f60;
	mul.f32 	%f62, %f61, %f61;
	mul.f32 	%f63, %f62, %f62;
	mul.f32 	%f64, %f63, %f63;
	mul.f32 	%f65, %f64, %f64;
	mul.f32 	%f66, %f65, %f65;
	mul.f32 	%f67, %f66, %f66;
	add.s32 	%r8, %r8, 64;
	setp.ne.s32 	%p1, %r8, 100000000;
	@%p1 bra 	$L__BB0_1;
	cvta.to.global.u64 	%rd6, %rd1;
	add.s64 	%rd8, %rd6, %rd4;
	st.global.f32 	[%rd8], %f67;
	ret;

}
	// .globl	_Z20expensiveComputationPf
.visible .entry _Z20expensiveComputationPf(
	.param .u64 .ptr .align 1 _Z20expensiveComputationPf_param_0
)
{
	.local .align 4 .b8 	__local_depot1[28];
	.reg .b64 	%SP;
	.reg .b64 	%SPL;
	.reg .pred 	%p<10>;
	.reg .b32 	%r<45>;
	.reg .b32 	%f<31>;
	.reg .b64 	%rd<29>;
	.reg .b64 	%fd<3>;

	mov.u64 	%SPL, __local_depot1;
	ld.param.u64 	%rd11, [_Z20expensiveComputationPf_param_0];
	add.u64 	%rd1, %SPL, 0;
	mov.f32 	%f29, 0f00000000;
	mov.b64 	%rd25, 0;
	mov.u64 	%rd14, __cudart_i2opi_f;
$L__BB1_1:
	mul.f32 	%f9, %f29, 0f3F22F983;
	cvt.rni.s32.f32 	%r44, %f9;
	cvt.rn.f32.s32 	%f10, %r44;
	fma.rn.f32 	%f11, %f10, 0fBFC90FDA, %f29;
	fma.rn.f32 	%f12, %f10, 0fB3A22168, %f11;
	fma.rn.f32 	%f30, %f10, 0fA7C234C5, %f12;
	abs.f32 	%f3, %f29;
	setp.ltu.f32 	%p1, %f3, 0f47CE4780;
	@%p1 bra 	$L__BB1_9;
	setp.neu.f32 	%p2, %f3, 0f7F800000;
	@%p2 bra 	$L__BB1_4;
	mov.f32 	%f15, 0f00000000;
	mul.rn.f32 	%f30, %f29, %f15;
	mov.b32 	%r44, 0;
	bra.uni 	$L__BB1_9;
$L__BB1_4:
	mov.b32 	%r2, %f29;
	shl.b32 	%r16, %r2, 8;
	or.b32  	%r3, %r16, -2147483648;
	mov.b64 	%rd28, 0;
	mov.b32 	%r41, 0;
	mov.u64 	%rd26, %rd14;
	mov.u64 	%rd27, %rd1;
$L__BB1_5:
	.pragma "nounroll";
	ld.global.nc.u32 	%r17, [%rd26];
	mad.wide.u32 	%rd16, %r17, %r3, %rd28;
	shr.u64 	%rd28, %rd16, 32;
	st.local.u32 	[%rd27], %rd16;
	add.s32 	%r41, %r41, 1;
	add.s64 	%rd27, %rd27, 4;
	add.s64 	%rd26, %rd26, 4;
	setp.ne.s32 	%p3, %r41, 6;
	@%p3 bra 	$L__BB1_5;
	shr.u32 	%r18, %r2, 23;
	st.local.u32 	[%rd1+24], %rd28;
	and.b32  	%r6, %r18, 31;
	and.b32  	%r19, %r18, 224;
	add.s32 	%r20, %r19, -128;
	shr.u32 	%r21, %r20, 5;
	mul.wide.u32 	%rd17, %r21, 4;
	sub.s64 	%rd9, %rd1, %rd17;
	ld.local.u32 	%r42, [%rd9+24];
	ld.local.u32 	%r43, [%rd9+20];
	setp.eq.s32 	%p4, %r6, 0;
	@%p4 bra 	$L__BB1_8;
	shf.l.wrap.b32 	%r42, %r43, %r42, %r6;
	ld.local.u32 	%r22, [%rd9+16];
	shf.l.wrap.b32 	%r43, %r22, %r43, %r6;
$L__BB1_8:
	shr.u32 	%r23, %r42, 30;
	shf.l.wrap.b32 	%r24, %r43, %r42, 2;
	shl.b32 	%r25, %r43, 2;
	shr.u32 	%r26, %r24, 31;
	add.s32 	%r27, %r26, %r23;
	neg.s32 	%r28, %r27;
	setp.lt.s32 	%p5, %r2, 0;
	selp.b32 	%r44, %r28, %r27, %p5;
	xor.b32  	%r29, %r24, %r2;
	shr.s32 	%r30, %r24, 31;
	xor.b32  	%r31, %r30, %r24;
	xor.b32  	%r32, %r30, %r25;
	cvt.u64.u32 	%rd18, %r31;
	shl.b64 	%rd19, %rd18, 32;
	cvt.u64.u32 	%rd20, %r32;
	or.b64  	%rd21, %rd19, %rd20;
	cvt.rn.f64.s64 	%fd1, %rd21;
	mul.f64 	%fd2, %fd1, 0d3BF921FB54442D19;
	cvt.rn.f32.f64 	%f13, %fd2;
	neg.f32 	%f14, %f13;
	setp.lt.s32 	%p6, %r29, 0;
	selp.f32 	%f30, %f14, %f13, %p6;
$L__BB1_9:
	add.s32 	%r34, %r44, 1;
	mul.rn.f32 	%f16, %f30, %f30;
	and.b32  	%r35, %r44, 1;
	setp.eq.b32 	%p7, %r35, 1;
	selp.f32 	%f17, %f30, 0f3F800000, %p7;
	fma.rn.f32 	%f18, %f16, %f17, 0f00000000;
	fma.rn.f32 	%f19, %f16, 0f37CBAC00, 0fBAB607ED;
	selp.f32 	%f20, 0fB94D4153, %f19, %p7;
	selp.f32 	%f21, 0f3C0885E4, 0f3D2AAABB, %p7;
	fma.rn.f32 	%f22, %f20, %f16, %f21;
	selp.f32 	%f23, 0fBE2AAAA8, 0fBEFFFFFF, %p7;
	fma.rn.f32 	%f24, %f22, %f16, %f23;
	fma.rn.f32 	%f25, %f24, %f18, %f17;
	and.b32  	%r36, %r34, 2;
	setp.eq.s32 	%p8, %r36, 0;
	mov.f32 	%f26, 0f00000000;
	sub.f32 	%f27, %f26, %f25;
	selp.f32 	%f28, %f25, %f27, %p8;
	add.f32 	%f29, %f29, %f28;
	add.s64 	%rd25, %rd25, 1;
	setp.ne.s64 	%p9, %rd25, 1000000;
	@%p9 bra 	$L__BB1_1;
	cvta.to.global.u64 	%rd22, %rd11;
	mov.u32 	%r37, %ntid.x;
	mov.u32 	%r38, %ctaid.x;
	mov.u32 	%r39, %tid.x;
	mad.lo.s32 	%r40, %r38, %r37, %r39;
	mul.wide.s32 	%rd23, %r40, 4;
	add.s64 	%rd24, %rd22, %rd23;
	st.global.f32 	[%rd24], %f29;
	ret;

}


// ===== COMPILED SASS (sm_100) =====

	.target	sm_100

	.elftype	@"ET_EXEC"


//--------------------- .note.nv.tkinfo           --------------------------
	.section	.note.nv.tkinfo,"",@"SHT_NOTE"
	.sectionflags	@"SHF_NOTE_NV_TKINFO"
	.tkinfo
        /*0018*/ 	.word	0x00000002
        /*0030*/ 	.string	""
        /*0030*/ 	.string	"ptxas"
        /*0030*/ 	.string	"Cuda compilation tools, release 13.0, V13.0.88"
        /*0030*/ 	.string	"Build cuda_13.0.r13.0/compiler.36424714_0"
        /*0030*/ 	.string	"-arch sm_100 -m 64 "



//--------------------- .note.nv.cuinfo           --------------------------
	.section	.note.nv.cuinfo,"",@"SHT_NOTE"
	.sectionflags	@"SHF_NOTE_NV_CUINFO"
        /*0018*/ 	.short	0x0002
        /*001a*/ 	.short	0x0064
        /*001c*/ 	.short	0x0082
	.zero		2


//--------------------- .nv.info                  --------------------------
	.section	.nv.info,"",@"SHT_CUDA_INFO"
	.align	4


	//----- nvinfo : EIATTR_REGCOUNT
	.align		4
        /*0000*/ 	.byte	0x04, 0x2f
        /*0002*/ 	.short	(.L_2 - .L_1)
	.align		4
.L_1:
        /*0004*/ 	.word	index@(_Z6squarePfS_)
        /*0008*/ 	.word	0x00000008


	//----- nvinfo : EIATTR_FRAME_SIZE
	.align		4
.L_2:
        /*000c*/ 	.byte	0x04, 0x11
        /*000e*/ 	.short	(.L_4 - .L_3)
	.align		4
.L_3:
        /*0010*/ 	.word	index@(_Z6squarePfS_)
        /*0014*/ 	.word	0x00000000


	//----- nvinfo : EIATTR_REGCOUNT
	.align		4
.L_4:
        /*0018*/ 	.byte	0x04, 0x2f
        /*001a*/ 	.short	(.L_6 - .L_5)
	.align		4
.L_5:
        /*001c*/ 	.word	index@(_Z20expensiveComputationPf)
        /*0020*/ 	.word	0x00000014


	//----- nvinfo : EIATTR_FRAME_SIZE
	.align		4
.L_6:
        /*0024*/ 	.byte	0x04, 0x11
        /*0026*/ 	.short	(.L_8 - .L_7)
	.align		4
.L_7:
        /*0028*/ 	.word	index@(_Z20expensiveComputationPf)
        /*002c*/ 	.word	0x00000000


	//----- nvinfo : EIATTR_MIN_STACK_SIZE
	.align		4
.L_8:
        /*0030*/ 	.byte	0x04, 0x12
        /*0032*/ 	.short	(.L_10 - .L_9)
	.align		4
.L_9:
        /*0034*/ 	.word	index@(_Z20expensiveComputationPf)
        /*0038*/ 	.word	0x00000000


	//----- nvinfo : EIATTR_MIN_STACK_SIZE
	.align		4
.L_10:
        /*003c*/ 	.byte	0x04, 0x12
        /*003e*/ 	.short	(.L_12 - .L_11)
	.align		4
.L_11:
        /*0040*/ 	.word	index@(_Z6squarePfS_)
        /*0044*/ 	.word	0x00000000
.L_12:


//--------------------- .nv.compat                --------------------------
	.section	.nv.compat,"",@"SHT_CUDA_COMPAT_INFO"
	.align	4
        /*0000*/ 	.byte	0x02, 0x09, 0x00, 0x00, 0x02, 0x02, 0x01, 0x00, 0x02, 0x05, 0x05, 0x00, 0x03, 0x07, 0x01, 0x01
        /*0010*/ 	.byte	0x02, 0x03, 0x00, 0x00, 0x02, 0x06, 0x01, 0x00, 0x04, 0x0b, 0x08, 0x00, 0x01, 0x00, 0x00, 0x00
        /*0020*/ 	.byte	0x00, 0x00, 0x00, 0x00


//--------------------- .nv.info._Z20expensiveComputationPf --------------------------
	.section	.nv.info._Z20expensiveComputationPf,"",@"SHT_CUDA_INFO"
	.sectionflags	@""
	.align	4


	//----- nvinfo : EIATTR_CUDA_API_VERSION
	.align		4
        /*0000*/ 	.byte	0x04, 0x37
        /*0002*/ 	.short	(.L_14 - .L_13)
.L_13:
        /*0004*/ 	.word	0x00000082


	//----- nvinfo : EIATTR_KPARAM_INFO
	.align		4
.L_14:
        /*0008*/ 	.byte	0x04, 0x17
        /*000a*/ 	.short	(.L_16 - .L_15)
.L_15:
        /*000c*/ 	.word	0x00000000
        /*0010*/ 	.short	0x0000
        /*0012*/ 	.short	0x0000
        /*0014*/ 	.byte	0x00, 0xf5, 0x21, 0x00


	//----- nvinfo : EIATTR_SPARSE_MMA_MASK
	.align		4
.L_16:
        /*0018*/ 	.byte	0x03, 0x50
        /*001a*/ 	.short	0x0000


	//----- nvinfo : EIATTR_MAXREG_COUNT
	.align		4
        /*001c*/ 	.byte	0x03, 0x1b
        /*001e*/ 	.short	0x00ff


	//----- nvinfo : EIATTR_MERCURY_ISA_VERSION
	.align		4
        /*0020*/ 	.byte	0x03, 0x5f
        /*0022*/ 	.short	0x0101


	//----- nvinfo : EIATTR_VRC_CTA_INIT_COUNT
	.align		4
        /*0024*/ 	.byte	0x02, 0x4a
	.zero		1
	.zero		1


	//----- nvinfo : EIATTR_EXIT_INSTR_OFFSETS
	.align		4
        /*0028*/ 	.byte	0x04, 0x1c
        /*002a*/ 	.short	(.L_18 - .L_17)


	//   ....[0]....
.L_17:
        /*002c*/ 	.word	0x00000890


	//----- nvinfo : EIATTR_CBANK_PARAM_SIZE
	.align		4
.L_18:
        /*0030*/ 	.byte	0x03, 0x19
        /*0032*/ 	.short	0x0008


	//----- nvinfo : EIATTR_PARAM_CBANK
	.align		4
        /*0034*/ 	.byte	0x04, 0x0a
        /*0036*/ 	.short	(.L_20 - .L_19)
	.align		4
.L_19:
        /*0038*/ 	.word	index@(.nv.constant0._Z20expensiveComputationPf)
        /*003c*/ 	.short	0x0380
        /*003e*/ 	.short	0x0008


	//----- nvinfo : EIATTR_SW_WAR
	.align		4
.L_20:
        /*0040*/ 	.byte	0x04, 0x36
        /*0042*/ 	.short	(.L_22 - .L_21)
.L_21:
        /*0044*/ 	.word	0x00000008
.L_22:


//--------------------- .nv.info._Z6squarePfS_    --------------------------
	.section	.nv.info._Z6squarePfS_,"",@"SHT_CUDA_INFO"
	.sectionflags	@""
	.align	4


	//----- nvinfo : EIATTR_CUDA_API_VERSION
	.align		4
        /*0000*/ 	.byte	0x04, 0x37
        /*0002*/ 	.short	(.L_24 - .L_23)
.L_23:
        /*0004*/ 	.word	0x00000082


	//----- nvinfo : EIATTR_KPARAM_INFO
	.align		4
.L_24:
        /*0008*/ 	.byte	0x04, 0x17
        /*000a*/ 	.short	(.L_26 - .L_25)
.L_25:
        /*000c*/ 	.word	0x00000000
        /*0010*/ 	.short	0x0001
        /*0012*/ 	.short	0x0008
        /*0014*/ 	.byte	0x00, 0xf5, 0x21, 0x00


	//----- nvinfo : EIATTR_KPARAM_INFO
	.align		4
.L_26:
        /*0018*/ 	.byte	0x04, 0x17
        /*001a*/ 	.short	(.L_28 - .L_27)
.L_27:
        /*001c*/ 	.word	0x00000000
        /*0020*/ 	.short	0x0000
        /*0022*/ 	.short	0x0000
        /*0024*/ 	.byte	0x00, 0xf5, 0x21, 0x00


	//----- nvinfo : EIATTR_SPARSE_MMA_MASK
	.align		4
.L_28:
        /*0028*/ 	.byte	0x03, 0x50
        /*002a*/ 	.short	0x0000


	//----- nvinfo : EIATTR_MAXREG_COUNT
	.align		4
        /*002c*/ 	.byte	0x03, 0x1b
        /*002e*/ 	.short	0x00ff


	//----- nvinfo : EIATTR_MERCURY_ISA_VERSION
	.align		4
        /*0030*/ 	.byte	0x03, 0x5f
        /*0032*/ 	.short	0x0101


	//----- nvinfo : EIATTR_VRC_CTA_INIT_COUNT
	.align		4
        /*0034*/ 	.byte	0x02, 0x4a
	.zero		1
	.zero		1


	//----- nvinfo : EIATTR_EXIT_INSTR_OFFSETS
	.align		4
        /*0038*/ 	.byte	0x04, 0x1c
        /*003a*/ 	.short	(.L_30 - .L_29)


	//   ....[0]....
.L_29:
        /*003c*/ 	.word	0x00001500


	//----- nvinfo : EIATTR_CBANK_PARAM_SIZE
	.align		4
.L_30:
        /*0040*/ 	.byte	0x03, 0x19
        /*0042*/ 	.short	0x0010


	//----- nvinfo : EIATTR_PARAM_CBANK
	.align		4
        /*0044*/ 	.byte	0x04, 0x0a
        /*0046*/ 	.short	(.L_32 - .L_31)
	.align		4
.L_31:
        /*0048*/ 	.word	index@(.nv.constant0._Z6squarePfS_)
        /*004c*/ 	.short	0x0380
        /*004e*/ 	.short	0x0010


	//----- nvinfo : EIATTR_SW_WAR
	.align		4
.L_32:
        /*0050*/ 	.byte	0x04, 0x36
        /*0052*/ 	.short	(.L_34 - .L_33)
.L_33:
        /*0054*/ 	.word	0x00000008
.L_34:


//--------------------- .nv.callgraph             --------------------------
	.section	.nv.callgraph,"",@"SHT_CUDA_CALLGRAPH"
	.align	4
	.sectionentsize	8
	.align		4
        /*0000*/ 	.word	0x00000000
	.align		4
        /*0004*/ 	.word	0xffffffff
	.align		4
        /*0008*/ 	.word	0x00000000
	.align		4
        /*000c*/ 	.word	0xfffffffe
	.align		4
        /*0010*/ 	.word	0x00000000
	.align		4
        /*0014*/ 	.word	0xfffffffd
	.align		4
        /*0018*/ 	.word	0x00000000
	.align		4
        /*001c*/ 	.word	0xfffffffc


//--------------------- .nv.constant4             --------------------------
	.section	.nv.constant4,"a",@progbits
	.align	8
	.align		8
.nv.constant4:
        /*0000*/ 	.dword	__cudart_i2opi_f


//--------------------- .text._Z20expensiveComputationPf --------------------------
	.section	.text._Z20expensiveComputationPf,"ax",@progbits
	.align	128
        .global         _Z20expensiveComputationPf
        .type           _Z20expensiveComputationPf,@function
        .size           _Z20expensiveComputationPf,(.L_x_7 - _Z20expensiveComputationPf)
        .other          _Z20expensiveComputationPf,@"STO_CUDA_ENTRY STV_DEFAULT"
_Z20expensiveComputationPf:
.text._Z20expensiveComputationPf:
[----:B------:R-:W-:Y:S01]  /*0000*/  LDC R1, c[0x0][0x37c] ;  /* 0x0000df00ff017b82 */ /* 0x000fe20000000800 */
[----:B------:R-:W-:Y:S01]  /*0010*/  IMAD.MOV.U32 R2, RZ, RZ, RZ ;  /* 0x000000ffff027224 */ /* 0x000fe200078e00ff */
[----:B------:R-:W0:Y:S01]  /*0020*/  LDCU.64 UR8, c[0x0][0x358] ;  /* 0x00006b00ff0877ac */ /* 0x000e220008000a00 */
[----:B------:R-:W-:Y:S01]  /*0030*/  UMOV UR5, URZ ;  /* 0x000000ff00057c82 */ /* 0x000fe20008000000 */
[----:B------:R-:W-:-:S05]  /*0040*/  UMOV UR6, URZ ;  /* 0x000000ff00067c82 */ /* 0x000fca0008000000 */
.L_x_3:
[C---:B------:R-:W-:Y:S01]  /*0050*/  FMUL R0, R2.reuse, 0.63661974668502807617 ;  /* 0x3f22f98302007820 */ /* 0x040fe20000400000 */
[----:B------:R-:W-:-:S05]  /*0060*/  FSETP.GE.AND P0, PT, |R2|, 105615, PT ;  /* 0x47ce47800200780b */ /* 0x000fca0003f06200 */
[----:B------:R-:W1:Y:S02]  /*0070*/  F2I.NTZ R0, R0 ;  /* 0x0000000000007305 */ /* 0x000e640000203100 */
[----:B-1----:R-:W-:-:S05]  /*0080*/  I2FP.F32.S32 R5, R0 ;  /* 0x0000000000057245 */ /* 0x002fca0000201400 */
[----:B------:R-:W-:-:S04]  /*0090*/  FFMA R4, R5, -1.5707962512969970703, R2 ;  /* 0xbfc90fda05047823 */ /* 0x000fc80000000002 */
[----:B------:R-:W-:-:S04]  /*00a0*/  FFMA R4, R5, -7.5497894158615963534e-08, R4 ;  /* 0xb3a2216805047823 */ /* 0x000fc80000000004 */
[----:B------:R-:W-:Y:S01]  /*00b0*/  FFMA R6, R5, -5.3903029534742383927e-15, R4 ;  /* 0xa7c234c505067823 */ /* 0x000fe20000000004 */
[----:B------:R-:W-:Y:S06]  /*00c0*/  @!P0 BRA `(.L_x_0) ;  /* 0x0000000400748947 */ /* 0x000fec0003800000 */
[----:B------:R-:W-:-:S13]  /*00d0*/  FSETP.NEU.AND P0, PT, |R2|, +INF , PT ;  /* 0x7f8000000200780b */ /* 0x000fda0003f0d200 */
[----:B------:R-:W-:Y:S01]  /*00e0*/  @!P0 FMUL R6, RZ, R2 ;  /* 0x00000002ff068220 */ /* 0x000fe20000400000 */
[----:B------:R-:W-:Y:S01]  /*00f0*/  @!P0 IMAD.MOV.U32 R0, RZ, RZ, RZ ;  /* 0x000000ffff008224 */ /* 0x000fe200078e00ff */
[----:B------:R-:W-:Y:S06]  /*0100*/  @!P0 BRA `(.L_x_0) ;  /* 0x0000000400648947 */ /* 0x000fec0003800000 */
[----:B------:R-:W-:Y:S01]  /*0110*/  IMAD.SHL.U32 R0, R2, 0x100, RZ ;  /* 0x0000010002007824 */ /* 0x000fe200078e00ff */
[----:B------:R-:W-:Y:S01]  /*0120*/  CS2R R14, SRZ ;  /* 0x00000000000e7805 */ /* 0x000fe2000001ff00 */
[----:B------:R-:W-:Y:S01]  /*0130*/  IMAD.MOV.U32 R13, RZ, RZ, RZ ;  /* 0x000000ffff0d7224 */ /* 0x000fe200078e00ff */
[----:B------:R-:W1:Y:S02]  /*0140*/  LDCU.64 UR10, c[0x4][URZ] ;  /* 0x01000000ff0a77ac */ /* 0x000e640008000a00 */
[----:B------:R-:W-:Y:S01]  /*0150*/  LOP3.LUT R17, R0, 0x80000000, RZ, 0xfc, !PT ;  /* 0x8000000000117812 */ /* 0x000fe200078efcff */
[----:B------:R-:W-:-:S06]  /*0160*/  UMOV UR4, URZ ;  /* 0x000000ff00047c82 */ /* 0x000fcc0008000000 */
.L_x_1:
[----:B-1----:R-:W-:Y:S01]  /*0170*/  IMAD.U32 R6, RZ, RZ, UR10 ;  /* 0x0000000aff067e24 */ /* 0x002fe2000f8e00ff */
[----:B------:R-:W-:-:S05]  /*0180*/  MOV R7, UR11 ;  /* 0x0000000b00077c02 */ /* 0x000fca0008000f00 */
[----:B0-----:R-:W2:Y:S01]  /*0190*/  LDG.E.CONSTANT R4, desc[UR8][R6.64] ;  /* 0x0000000806047981 */ /* 0x001ea2000c1e9900 */
[----:B------:R-:W-:Y:S01]  /*01a0*/  UIADD3 UR4, UPT, UPT, UR4, 0x1, URZ ;  /* 0x0000000104047890 */ /* 0x000fe2000fffe0ff */
[C---:B------:R-:W-:Y:S01]  /*01b0*/  ISETP.EQ.AND P0, PT, R14.reuse, RZ, PT ;  /* 0x000000ff0e00720c */ /* 0x040fe20003f02270 */
[----:B------:R-:W-:Y:S01]  /*01c0*/  UIADD3 UR10, UP1, UPT, UR10, 0x4, URZ ;  /* 0x000000040a0a7890 */ /* 0x000fe2000ff3e0ff */
[C---:B------:R-:W-:Y:S01]  /*01d0*/  ISETP.EQ.AND P1, PT, R14.reuse, 0x4, PT ;  /* 0x000000040e00780c */ /* 0x040fe20003f22270 */
[----:B------:R-:W-:Y:S01]  /*01e0*/  UISETP.NE.AND UP0, UPT, UR4, 0x6, UPT ;  /* 0x000000060400788c */ /* 0x000fe2000bf05270 */
[C---:B------:R-:W-:Y:S01]  /*01f0*/  ISETP.EQ.AND P2, PT, R14.reuse, 0x8, PT ;  /* 0x000000080e00780c */ /* 0x040fe20003f42270 */
[----:B------:R-:W-:Y:S01]  /*0200*/  UIADD3.X UR11, UPT, UPT, URZ, UR11, URZ, UP1, !UPT ;  /* 0x0000000bff0b7290 */ /* 0x000fe20008ffe4ff */
[C---:B------:R-:W-:Y:S02]  /*0210*/  ISETP.EQ.AND P3, PT, R14.reuse, 0xc, PT ;  /* 0x0000000c0e00780c */ /* 0x040fe40003f62270 */
[----:B------:R-:W-:-:S02]  /*0220*/  ISETP.EQ.AND P4, PT, R14, 0x10, PT ;  /* 0x000000100e00780c */ /* 0x000fc40003f82270 */
[C---:B------:R-:W-:Y:S01]  /*0230*/  ISETP.EQ.AND P5, PT, R14.reuse, 0x14, PT ;  /* 0x000000140e00780c */ /* 0x040fe20003fa2270 */
[----:B------:R-:W-:Y:S02]  /*0240*/  VIADD R14, R14, 0x4 ;  /* 0x000000040e0e7836 */ /* 0x000fe40000000000 */
[----:B--2---:R-:W-:-:S03]  /*0250*/  IMAD.WIDE.U32 R4, R4, R17, RZ ;  /* 0x0000001104047225 */ /* 0x004fc600078e00ff */
[----:B------:R-:W-:-:S04]  /*0260*/  IADD3 R0, P6, PT, R4, R15, RZ ;  /* 0x0000000f04007210 */ /* 0x000fc80007fde0ff */
[----:B------:R-:W-:Y:S01]  /*0270*/  @P3 MOV R10, R0 ;  /* 0x00000000000a3202 */ /* 0x000fe20000000f00 */
[----:B------:R-:W-:Y:S02]  /*0280*/  IMAD.X R15, R5, 0x1, R13, P6 ;  /* 0x00000001050f7824 */ /* 0x000fe400030e060d */
[--C-:B------:R-:W-:Y:S02]  /*0290*/  @P0 IMAD.MOV.U32 R3, RZ, RZ, R0.reuse ;  /* 0x000000ffff030224 */ /* 0x100fe400078e0000 */
[--C-:B------:R-:W-:Y:S02]  /*02a0*/  @P1 IMAD.MOV.U32 R8, RZ, RZ, R0.reuse ;  /* 0x000000ffff081224 */ /* 0x100fe400078e0000 */
[--C-:B------:R-:W-:Y:S02]  /*02b0*/  @P2 IMAD.MOV.U32 R9, RZ, RZ, R0.reuse ;  /* 0x000000ffff092224 */ /* 0x100fe400078e0000 */
[--C-:B------:R-:W-:Y:S02]  /*02c0*/  @P4 IMAD.MOV.U32 R11, RZ, RZ, R0.reuse ;  /* 0x000000ffff0b4224 */ /* 0x100fe400078e0000 */
[----:B------:R-:W-:Y:S01]  /*02d0*/  @P5 IMAD.MOV.U32 R12, RZ, RZ, R0 ;  /* 0x000000ffff0c5224 */ /* 0x000fe200078e0000 */
[----:B------:R-:W-:Y:S06]  /*02e0*/  BRA.U UP0, `(.L_x_1) ;  /* 0xfffffffd00a07547 */ /* 0x000fec000b83ffff */
[----:B------:R-:W-:-:S04]  /*02f0*/  SHF.R.U32.HI R0, RZ, 0x17, R2 ;  /* 0x00000017ff007819 */ /* 0x000fc80000011602 */
[C---:B------:R-:W-:Y:S02]  /*0300*/  LOP3.LUT R4, R0.reuse, 0xe0, RZ, 0xc0, !PT ;  /* 0x000000e000047812 */ /* 0x040fe400078ec0ff */
[----:B------:R-:W-:-:S03]  /*0310*/  LOP3.LUT P6, RZ, R0, 0x1f, RZ, 0xc0, !PT ;  /* 0x0000001f00ff7812 */ /* 0x000fc600078cc0ff */
[----:B------:R-:W-:-:S05]  /*0320*/  VIADD R4, R4, 0xffffff80 ;  /* 0xffffff8004047836 */ /* 0x000fca0000000000 */
[----:B------:R-:W-:-:S04]  /*0330*/  SHF.R.U32.HI R4, RZ, 0x5, R4 ;  /* 0x00000005ff047819 */ /* 0x000fc80000011604 */
[----:B------:R-:W-:-:S04]  /*0340*/  LEA R6, -R4, RZ, 0x2 ;  /* 0x000000ff04067211 */ /* 0x000fc800078e11ff */
[C---:B------:R-:W-:Y:S02]  /*0350*/  ISETP.EQ.AND P3, PT, R6.reuse, -0x18, PT ;  /* 0xffffffe80600780c */ /* 0x040fe40003f62270 */
[C---:B------:R-:W-:Y:S02]  /*0360*/  ISETP.EQ.AND P4, PT, R6.reuse, -0x14, PT ;  /* 0xffffffec0600780c */ /* 0x040fe40003f82270 */
[C---:B------:R-:W-:Y:S02]  /*0370*/  ISETP.EQ.AND P2, PT, R6.reuse, -0x10, PT ;  /* 0xfffffff00600780c */ /* 0x040fe40003f42270 */
[C---:B------:R-:W-:Y:S02]  /*0380*/  ISETP.EQ.AND P1, PT, R6.reuse, -0xc, PT ;  /* 0xfffffff40600780c */ /* 0x040fe40003f22270 */
[C---:B------:R-:W-:Y:S02]  /*0390*/  ISETP.EQ.AND P0, PT, R6.reuse, -0x8, PT ;  /* 0xfffffff80600780c */ /* 0x040fe40003f02270 */
[----:B------:R-:W-:-:S03]  /*03a0*/  ISETP.EQ.AND P5, PT, R6, RZ, PT ;  /* 0x000000ff0600720c */ /* 0x000fc60003fa2270 */
[--C-:B------:R-:W-:Y:S01]  /*03b0*/  @P3 IMAD.MOV.U32 R4, RZ, RZ, R3.reuse ;  /* 0x000000ffff043224 */ /* 0x100fe200078e0003 */
[C---:B------:R-:W-:Y:S01]  /*03c0*/  ISETP.EQ.AND P3, PT, R6.reuse, -0x4, PT ;  /* 0xfffffffc0600780c */ /* 0x040fe20003f62270 */
[----:B------:R-:W-:Y:S02]  /*03d0*/  @P4 IMAD.MOV.U32 R5, RZ, RZ, R3 ;  /* 0x000000ffff054224 */ /* 0x000fe400078e0003 */
[--C-:B------:R-:W-:Y:S01]  /*03e0*/  @P4 IMAD.MOV.U32 R4, RZ, RZ, R8.reuse ;  /* 0x000000ffff044224 */ /* 0x100fe200078e0008 */
[----:B------:R-:W-:Y:S01]  /*03f0*/  ISETP.EQ.AND P4, PT, R6, 0x4, PT ;  /* 0x000000040600780c */ /* 0x000fe20003f82270 */
[----:B------:R-:W-:Y:S01]  /*0400*/  @P2 IMAD.MOV.U32 R5, RZ, RZ, R8 ;  /* 0x000000ffff052224 */ /* 0x000fe200078e0008 */
[----:B------:R-:W-:Y:S01]  /*0410*/  @P2 MOV R4, R9 ;  /* 0x0000000900042202 */ /* 0x000fe20000000f00 */
[----:B------:R-:W-:Y:S02]  /*0420*/  @P1 IMAD.MOV.U32 R4, RZ, RZ, R10 ;  /* 0x000000ffff041224 */ /* 0x000fe400078e000a */
[----:B------:R-:W-:-:S02]  /*0430*/  @P0 IMAD.MOV.U32 R4, RZ, RZ, R11 ;  /* 0x000000ffff040224 */ /* 0x000fc400078e000b */
[----:B------:R-:W-:Y:S02]  /*0440*/  @P1 IMAD.MOV.U32 R5, RZ, RZ, R9 ;  /* 0x000000ffff051224 */ /* 0x000fe400078e0009 */
[----:B------:R-:W-:Y:S02]  /*0450*/  @P3 IMAD.MOV.U32 R4, RZ, RZ, R12 ;  /* 0x000000ffff043224 */ /* 0x000fe400078e000c */
[--C-:B------:R-:W-:Y:S02]  /*0460*/  @P5 IMAD.MOV.U32 R4, RZ, RZ, R15.reuse ;  /* 0x000000ffff045224 */ /* 0x100fe400078e000f */
[----:B------:R-:W-:Y:S01]  /*0470*/  @P0 IMAD.MOV.U32 R5, RZ, RZ, R10 ;  /* 0x000000ffff050224 */ /* 0x000fe200078e000a */
[----:B------:R-:W-:Y:S01]  /*0480*/  @P3 MOV R5, R11 ;  /* 0x0000000b00053202 */ /* 0x000fe20000000f00 */
[----:B------:R-:W-:Y:S01]  /*0490*/  @P5 IMAD.MOV.U32 R5, RZ, RZ, R12 ;  /* 0x000000ffff055224 */ /* 0x000fe200078e000c */
[----:B------:R-:W-:Y:S01]  /*04a0*/  MOV R13, R4 ;  /* 0x00000004000d7202 */ /* 0x000fe20000000f00 */
[----:B------:R-:W-:Y:S01]  /*04b0*/  @P4 IMAD.MOV.U32 R5, RZ, RZ, R15 ;  /* 0x000000ffff054224 */ /* 0x000fe200078e000f */
[----:B------:R-:W-:Y:S06]  /*04c0*/  @!P6 BRA `(.L_x_2) ;  /* 0x00000000002ce947 */ /* 0x000fec0003800000 */
[----:B------:R-:W-:Y:S01]  /*04d0*/  @P2 IMAD.MOV.U32 R4, RZ, RZ, R3 ;  /* 0x000000ffff042224 */ /* 0x000fe200078e0003 */
[----:B------:R-:W-:Y:S01]  /*04e0*/  LOP3.LUT R0, R0, 0x1f, RZ, 0xc0, !PT ;  /* 0x0000001f00007812 */ /* 0x000fe200078ec0ff */
[----:B------:R-:W-:Y:S02]  /*04f0*/  @P1 IMAD.MOV.U32 R4, RZ, RZ, R8 ;  /* 0x000000ffff041224 */ /* 0x000fe400078e0008 */
[----:B------:R-:W-:Y:S01]  /*0500*/  @P0 IMAD.MOV.U32 R4, RZ, RZ, R9 ;  /* 0x000000ffff040224 */ /* 0x000fe200078e0009 */
[----:B------:R-:W-:Y:S02]  /*0510*/  ISETP.EQ.AND P0, PT, R6, 0x8, PT ;  /* 0x000000080600780c */ /* 0x000fe40003f02270 */
[----:B------:R-:W-:Y:S01]  /*0520*/  @P3 MOV R4, R10 ;  /* 0x0000000a00043202 */ /* 0x000fe20000000f00 */
[----:B------:R-:W-:Y:S01]  /*0530*/  @P5 IMAD.MOV.U32 R4, RZ, RZ, R11 ;  /* 0x000000ffff045224 */ /* 0x000fe200078e000b */
[----:B------:R-:W-:Y:S01]  /*0540*/  SHF.L.W.U32.HI R13, R5, R0, R13 ;  /* 0x00000000050d7219 */ /* 0x000fe20000010e0d */
[----:B------:R-:W-:-:S08]  /*0550*/  @P4 IMAD.MOV.U32 R4, RZ, RZ, R12 ;  /* 0x000000ffff044224 */ /* 0x000fd000078e000c */
[----:B------:R-:W-:-:S05]  /*0560*/  @P0 IMAD.MOV.U32 R4, RZ, RZ, R15 ;  /* 0x000000ffff040224 */ /* 0x000fca00078e000f */
[----:B------:R-:W-:-:S07]  /*0570*/  SHF.L.W.U32.HI R5, R4, R0, R5 ;  /* 0x0000000004057219 */ /* 0x000fce0000010e05 */
.L_x_2:
[C---:B------:R-:W-:Y:S01]  /*0580*/  SHF.L.W.U32.HI R15, R5.reuse, 0x2, R13 ;  /* 0x00000002050f7819 */ /* 0x040fe20000010e0d */
[----:B------:R-:W-:Y:S01]  /*0590*/  UMOV UR10, 0x54442d19 ;  /* 0x54442d19000a7882 */ /* 0x000fe20000000000 */
[----:B------:R-:W-:Y:S01]  /*05a0*/  SHF.L.U32 R5, R5, 0x2, RZ ;  /* 0x0000000205057819 */ /* 0x000fe200000006ff */
[----:B------:R-:W-:Y:S01]  /*05b0*/  UMOV UR11, 0x3bf921fb ;  /* 0x3bf921fb000b7882 */ /* 0x000fe20000000000 */
[----:B------:R-:W-:Y:S02]  /*05c0*/  SHF.R.S32.HI R0, RZ, 0x1f, R15 ;  /* 0x0000001fff007819 */ /* 0x000fe4000001140f */
[----:B------:R-:W-:Y:S02]  /*05d0*/  ISETP.GE.AND P0, PT, R2, RZ, PT ;  /* 0x000000ff0200720c */ /* 0x000fe40003f06270 */
[C---:B------:R-:W-:Y:S02]  /*05e0*/  LOP3.LUT R6, R0.reuse, R5, RZ, 0x3c, !PT ;  /* 0x0000000500067212 */ /* 0x040fe400078e3cff */
[----:B------:R-:W-:-:S02]  /*05f0*/  LOP3.LUT R7, R0, R15, RZ, 0x3c, !PT ;  /* 0x0000000f00077212 */ /* 0x000fc400078e3cff */
[----:B------:R-:W-:Y:S02]  /*0600*/  SHF.R.U32.HI R0, RZ, 0x1e, R13 ;  /* 0x0000001eff007819 */ /* 0x000fe4000001160d */
[----:B------:R-:W0:Y:S01]  /*0610*/  I2F.F64.S64 R4, R6 ;  /* 0x0000000600047312 */ /* 0x000e220000301c00 */
[C---:B------:R-:W-:Y:S02]  /*0620*/  LOP3.LUT R13, R15.reuse, R2, RZ, 0x3c, !PT ;  /* 0x000000020f0d7212 */ /* 0x040fe400078e3cff */
[----:B------:R-:W-:Y:S02]  /*0630*/  LEA.HI R0, R15, R0, RZ, 0x1 ;  /* 0x000000000f007211 */ /* 0x000fe400078f08ff */
[----:B------:R-:W-:-:S03]  /*0640*/  ISETP.GE.AND P1, PT, R13, RZ, PT ;  /* 0x000000ff0d00720c */ /* 0x000fc60003f26270 */
[----:B------:R-:W-:-:S04]  /*0650*/  IMAD.MOV R13, RZ, RZ, -R0 ;  /* 0x000000ffff0d7224 */ /* 0x000fc800078e0a00 */
[----:B------:R-:W-:Y:S01]  /*0660*/  @!P0 IMAD.MOV.U32 R0, RZ, RZ, R13 ;  /* 0x000000ffff008224 */ /* 0x000fe200078e000d */
[----:B0-----:R-:W-:-:S10]  /*0670*/  DMUL R4, R4, UR10 ;  /* 0x0000000a04047c28 */ /* 0x001fd40008000000 */
[----:B------:R-:W0:Y:S02]  /*0680*/  F2F.F32.F64 R4, R4 ;  /* 0x0000000400047310 */ /* 0x000e240000301000 */
[----:B0-----:R-:W-:-:S07]  /*0690*/  FSEL R6, -R4, R4, !P1 ;  /* 0x0000000404067208 */ /* 0x001fce0004800100 */
.L_x_0:
[----:B------:R-:W-:Y:S02]  /*06a0*/  IMAD.MOV.U32 R4, RZ, RZ, 0x37cbac00 ;  /* 0x37cbac00ff047424 */ /* 0x000fe400078e00ff */
[----:B------:R-:W-:Y:S01]  /*06b0*/  FMUL R5, R6, R6 ;  /* 0x0000000606057220 */ /* 0x000fe20000400000 */
[C---:B------:R-:W-:Y:S01]  /*06c0*/  LOP3.LUT R7, R0.reuse, 0x1, RZ, 0xc0, !PT ;  /* 0x0000000100077812 */ /* 0x040fe200078ec0ff */
[----:B------:R-:W-:Y:S01]  /*06d0*/  VIADD R0, R0, 0x1 ;  /* 0x0000000100007836 */ /* 0x000fe20000000000 */
[----:B------:R-:W-:Y:S01]  /*06e0*/  MOV R14, 0x3c0885e4 ;  /* 0x3c0885e4000e7802 */ /* 0x000fe20000000f00 */
[----:B------:R-:W-:Y:S01]  /*06f0*/  FFMA R4, R5, R4, -0.0013887860113754868507 ;  /* 0xbab607ed05047423 */ /* 0x000fe20000000004 */
[----:B------:R-:W-:Y:S01]  /*0700*/  ISETP.NE.U32.AND P0, PT, R7, 0x1, PT ;  /* 0x000000010700780c */ /* 0x000fe20003f05070 */
[----:B------:R-:W-:Y:S01]  /*0710*/  IMAD.MOV.U32 R7, RZ, RZ, 0x3e2aaaa8 ;  /* 0x3e2aaaa8ff077424 */ /* 0x000fe200078e00ff */
[----:B------:R-:W-:Y:S01]  /*0720*/  UIADD3 UR5, UP0, UPT, UR5, 0x1, URZ ;  /* 0x0000000105057890 */ /* 0x000fe2000ff1e0ff */
[----:B------:R-:W-:-:S02]  /*0730*/  LOP3.LUT P1, RZ, R0, 0x2, RZ, 0xc0, !PT ;  /* 0x0000000200ff7812 */ /* 0x000fc4000782c0ff */
[----:B------:R-:W-:Y:S01]  /*0740*/  FSEL R4, R4, -0.00019574658654164522886, P0 ;  /* 0xb94d415304047808 */ /* 0x000fe20000000000 */
[----:B------:R-:W-:Y:S01]  /*0750*/  UIADD3.X UR6, UPT, UPT, URZ, UR6, URZ, UP0, !UPT ;  /* 0x00000006ff067290 */ /* 0x000fe200087fe4ff */
[----:B------:R-:W-:Y:S01]  /*0760*/  FSEL R14, R14, 0.041666727513074874878, !P0 ;  /* 0x3d2aaabb0e0e7808 */ /* 0x000fe20004000000 */
[----:B------:R-:W-:Y:S01]  /*0770*/  UISETP.NE.U32.AND UP0, UPT, UR5, 0xf4240, UPT ;  /* 0x000f42400500788c */ /* 0x000fe2000bf05070 */
[----:B------:R-:W-:Y:S02]  /*0780*/  FSEL R7, -R7, -0.4999999701976776123, !P0 ;  /* 0xbeffffff07077808 */ /* 0x000fe40004000100 */
[----:B------:R-:W-:Y:S01]  /*0790*/  FSEL R0, R6, 1, !P0 ;  /* 0x3f80000006007808 */ /* 0x000fe20004000000 */
[----:B------:R-:W-:Y:S01]  /*07a0*/  FFMA R4, R5, R4, R14 ;  /* 0x0000000405047223 */ /* 0x000fe2000000000e */
[----:B------:R-:W-:-:S03]  /*07b0*/  UISETP.NE.AND.EX UP0, UPT, UR6, URZ, UPT, UP0 ;  /* 0x000000ff0600728c */ /* 0x000fc6000bf05300 */
[C---:B------:R-:W-:Y:S01]  /*07c0*/  FFMA R4, R5.reuse, R4, R7 ;  /* 0x0000000405047223 */ /* 0x040fe20000000007 */
[----:B------:R-:W-:-:S04]  /*07d0*/  FFMA R5, R5, R0, RZ ;  /* 0x0000000005057223 */ /* 0x000fc800000000ff */
[----:B------:R-:W-:-:S04]  /*07e0*/  FFMA R5, R5, R4, R0 ;  /* 0x0000000405057223 */ /* 0x000fc80000000000 */
[----:B------:R-:W-:-:S04]  /*07f0*/  @P1 FADD R5, RZ, -R5 ;  /* 0x80000005ff051221 */ /* 0x000fc80000000000 */
[----:B------:R-:W-:Y:S01]  /*0800*/  FADD R2, R5, R2 ;  /* 0x0000000205027221 */ /* 0x000fe20000000000 */
[----:B------:R-:W-:Y:S06]  /*0810*/  BRA.U UP0, `(.L_x_3) ;  /* 0xfffffff9000c7547 */ /* 0x000fec000b83ffff */
[----:B------:R-:W1:Y:S01]  /*0820*/  S2R R3, SR_CTAID.X ;  /* 0x0000000000037919 */ /* 0x000e620000002500 */
[----:B------:R-:W2:Y:S01]  /*0830*/  LDC.64 R4, c[0x0][0x380] ;  /* 0x0000e000ff047b82 */ /* 0x000ea20000000a00 */
[----:B------:R-:W1:Y:S01]  /*0840*/  LDCU UR4, c[0x0][0x360] ;  /* 0x00006c00ff0477ac */ /* 0x000e620008000800 */
[----:B------:R-:W1:Y:S02]  /*0850*/  S2R R0, SR_TID.X ;  /* 0x0000000000007919 */ /* 0x000e640000002100 */
[----:B-1----:R-:W-:-:S04]  /*0860*/  IMAD R3, R3, UR4, R0 ;  /* 0x0000000403037c24 */ /* 0x002fc8000f8e0200 */
[----:B--2---:R-:W-:-:S05]  /*0870*/  IMAD.WIDE R4, R3, 0x4, R4 ;  /* 0x0000000403047825 */ /* 0x004fca00078e0204 */
[----:B0-----:R-:W-:Y:S01]  /*0880*/  STG.E desc[UR8][R4.64], R2 ;  /* 0x0000000204007986 */ /* 0x001fe2000c101908 */
[----:B------:R-:W-:Y:S05]  /*0890*/  EXIT ;  /* 0x000000000000794d */ /* 0x000fea0003800000 */
.L_x_4:
[----:B------:R-:W-:-:S00]  /*08a0*/  BRA `(.L_x_4) ;  /* 0xfffffffc00fc7947 */ /* 0x000fc0000383ffff */
[----:B------:R-:W-:-:S00]  /*08b0*/  NOP ;  /* 0x0000000000007918 */ /* 0x000fc00000000000 */
        /* <DEDUP_REMOVED lines=12> */
.L_x_7:


//--------------------- .text._Z6squarePfS_       --------------------------
	.section	.text._Z6squarePfS_,"ax",@progbits
	.align	128
        .global         _Z6squarePfS_
        .type           _Z6squarePfS_,@function
        .size           _Z6squarePfS_,(.L_x_8 - _Z6squarePfS_)
        .other          _Z6squarePfS_,@"STO_CUDA_ENTRY STV_DEFAULT"
_Z6squarePfS_:
.text._Z6squarePfS_:
[----:B------:R-:W-:Y:S01]  /*0000*/  LDC R1, c[0x0][0x37c] ;  /* 0x0000df00ff017b82 */ /* 0x000fe20000000800 */
[----:B------:R-:W0:Y:S07]  /*0010*/  S2R R0, SR_TID.X ;  /* 0x0000000000007919 */ /* 0x000e2e0000002100 */
[----:B------:R-:W0:Y:S01]  /*0020*/  S2UR UR4, SR_CTAID.X ;  /* 0x00000000000479c3 */ /* 0x000e220000002500 */
[----:B------:R-:W1:Y:S07]  /*0030*/  LDCU.64 UR6, c[0x0][0x358] ;  /* 0x00006b00ff0677ac */ /* 0x000e6e0008000a00 */
[----:B------:R-:W0:Y:S08]  /*0040*/  LDC R5, c[0x0][0x360] ;  /* 0x0000d800ff057b82 */ /* 0x000e300000000800 */
[----:B------:R-:W2:Y:S01]  /*0050*/  LDC.64 R2, c[0x0][0x380] ;  /* 0x0000e000ff027b82 */ /* 0x000ea20000000a00 */
[----:B0-----:R-:W-:-:S04]  /*0060*/  IMAD R0, R5, UR4, R0 ;  /* 0x0000000405007c24 */ /* 0x001fc8000f8e0200 */
[----:B--2---:R-:W-:-:S05]  /*0070*/  IMAD.WIDE R2, R0, 0x4, R2 ;  /* 0x0000000400027825 */ /* 0x004fca00078e0202 */
[----:B-1----:R0:W5:Y:S01]  /*0080*/  LDG.E R5, desc[UR6][R2.64] ;  /* 0x0000000602057981 */ /* 0x002162000c1e1900 */
[----:B------:R-:W-:-:S05]  /*0090*/  UMOV UR4, URZ ;  /* 0x000000ff00047c82 */ /* 0x000fca0008000000 */
.L_x_5:
[----:B-----5:R-:W-:Y:S01]  /*00a0*/  FMUL R5, R5, R5 ;  /* 0x0000000505057220 */ /* 0x020fe20000400000 */
[----:B------:R-:W-:-:S03]  /*00b0*/  UIADD3 UR4, UPT, UPT, UR4, 0x140, URZ ;  /* 0x0000014004047890 */ /* 0x000fc6000fffe0ff */
[----:B------:R-:W-:Y:S01]  /*00c0*/  FMUL R5, R5, R5 ;  /* 0x0000000505057220 */ /* 0x000fe20000400000 */
[----:B------:R-:W-:-:S03]  /*00d0*/  UISETP.NE.AND UP0, UPT, UR4, 0x5f5e100, UPT ;  /* 0x05f5e1000400788c */ /* 0x000fc6000bf05270 */
[----:B------:R-:W-:-:S04]  /*00e0*/  FMUL R5, R5, R5 ;  /* 0x0000000505057220 */ /* 0x000fc80000400000 */
        /* <DEDUP_REMOVED lines=252> */
[----:B0-----:R-:W-:-:S04]  /*10b0*/  FMUL R2, R5, R5 ;  /* 0x0000000505027220 */ /* 0x001fc80000400000 */
        /* <DEDUP_REMOVED lines=63> */
[----:B------:R-:W-:Y:S01]  /*14b0*/  FMUL R5, R2, R2 ;  /* 0x0000000202057220 */ /* 0x000fe20000400000 */
[----:B------:R-:W-:Y:S06]  /*14c0*/  BRA.U UP0, `(.L_x_5) ;  /* 0xffffffe900f47547 */ /* 0x000fec000b83ffff */
[----:B------:R-:W0:Y:S02]  /*14d0*/  LDC.64 R2, c[0x0][0x388] ;  /* 0x0000e200ff027b82 */ /* 0x000e240000000a00 */
[----:B0-----:R-:W-:-:S05]  /*14e0*/  IMAD.WIDE R2, R0, 0x4, R2 ;  /* 0x0000000400027825 */ /* 0x001fca00078e0202 */
[----:B------:R-:W-:Y:S01]  /*14f0*/  STG.E desc[UR6][R2.64], R5 ;  /* 0x0000000502007986 */ /* 0x000fe2000c101906 */
[----:B------:R-:W-:Y:S05]  /*1500*/  EXIT ;  /* 0x000000000000794d */ /* 0x000fea0003800000 */
.L_x_6:
        /* <DEDUP_REMOVED lines=15> */
.L_x_8:


//--------------------- .nv.global.init           --------------------------
	.section	.nv.global.init,"aw",@progbits
	.align	4
.nv.global.init:
	.type		__cudart_i2opi_f,@object
	.size		__cudart_i2opi_f,(.L_0 - __cudart_i2opi_f)
__cudart_i2opi_f:
        /*0000*/ 	.byte	0x41, 0x90, 0x43, 0x3c, 0x99, 0x95, 0x62, 0xdb, 0xc0, 0xdd, 0x34, 0xf5, 0xd1, 0x57, 0x27, 0xfc
        /*0010*/ 	.byte	0x29, 0x15, 0x44, 0x4e, 0x6e, 0x83, 0xf9, 0xa2
.L_0:


//--------------------- .nv.shared.reserved.0     --------------------------
	.section	.nv.shared.reserved.0,"aw",@nobits
	.weak		__nv_reservedSMEM_offset_0_alias
	.size		__nv_reservedSMEM_offset_0_alias, 0, 64
	.other		__nv_reservedSMEM_offset_0_alias,@"STO_CUDA_RESERVED_SHARED STV_DEFAULT"
__nv_reservedSMEM_offset_0_alias:
	.zero		0
	.zero		64


//--------------------- .nv.constant0._Z20expensiveComputationPf --------------------------
	.section	.nv.constant0._Z20expensiveComputationPf,"a",@progbits
	.sectionflags	@""
	.align	4
.nv.constant0._Z20expensiveComputationPf:
	.zero		904


//--------------------- .nv.constant0._Z6squarePfS_ --------------------------
	.section	.nv.constant0._Z6squarePfS_,"a",@progbits
	.sectionflags	@""
	.align	4
.nv.constant0._Z6squarePfS_:
	.zero		912


//--------------------- SYMBOLS --------------------------

	.type		.nv.reservedSmem.offset0,@object
	.size		.nv.reservedSmem.offset0,0x4
